	.headerflags	@"EF_CUDA_TEXMODE_UNIFIED EF_CUDA_64BIT_ADDRESS EF_CUDA_ACCELERATORS EF_CUDA_SM90 EF_CUDA_VIRTUAL_SM(EF_CUDA_SM90)"
	.elftype	@"ET_EXEC"


//--------------------- .nv.info                  --------------------------
	.section	.nv.info,"",@"SHT_CUDA_INFO"
	.align	4


	//----- nvinfo : EIATTR_REGCOUNT
	.align		4
        /*0000*/ 	.byte	0x04, 0x2f
        /*0002*/ 	.short	(.L_2 - .L_1)
	.align		4
.L_1:
        /*0004*/ 	.word	index@(triton_poi_fused_clone_27)
        /*0008*/ 	.word	0x0000001a


	//----- nvinfo : EIATTR_MIN_STACK_SIZE
	.align		4
.L_2:
        /*000c*/ 	.byte	0x04, 0x12
        /*000e*/ 	.short	(.L_4 - .L_3)
	.align		4
.L_3:
        /*0010*/ 	.word	index@(triton_poi_fused_clone_27)
        /*0014*/ 	.word	0x00000000


	//----- nvinfo : EIATTR_FRAME_SIZE
	.align		4
.L_4:
        /*0018*/ 	.byte	0x04, 0x11
        /*001a*/ 	.short	(.L_6 - .L_5)
	.align		4
.L_5:
        /*001c*/ 	.word	index@(triton_poi_fused_clone_27)
        /*0020*/ 	.word	0x00000000


	//----- nvinfo : EIATTR_MIN_STACK_SIZE
	.align		4
.L_6:
        /*0024*/ 	.byte	0x04, 0x12
        /*0026*/ 	.short	(.L_8 - .L_7)
	.align		4
.L_7:
        /*0028*/ 	.word	index@(triton_poi_fused_clone_27)
        /*002c*/ 	.word	0x00000000
.L_8:


//--------------------- .nv.info.triton_poi_fused_clone_27 --------------------------
	.section	.nv.info.triton_poi_fused_clone_27,"",@"SHT_CUDA_INFO"
	.sectionflags	@""
	.align	4


	//----- nvinfo : EIATTR_CUDA_API_VERSION
	.align		4
        /*0000*/ 	.byte	0x04, 0x37
        /*0002*/ 	.short	(.L_10 - .L_9)
.L_9:
        /*0004*/ 	.word	0x0000007c


	//----- nvinfo : EIATTR_KPARAM_INFO
	.align		4
.L_10:
        /*0008*/ 	.byte	0x04, 0x17
        /*000a*/ 	.short	(.L_12 - .L_11)
.L_11:
        /*000c*/ 	.word	0x00000000
        /*0010*/ 	.short	0x0007
        /*0012*/ 	.short	0x0034
        /*0014*/ 	.byte	0x00, 0xf0, 0x11, 0x00


	//----- nvinfo : EIATTR_KPARAM_INFO
	.align		4
.L_12:
        /*0018*/ 	.byte	0x04, 0x17
        /*001a*/ 	.short	(.L_14 - .L_13)
.L_13:
        /*001c*/ 	.word	0x00000000
        /*0020*/ 	.short	0x0006
        /*0022*/ 	.short	0x0030
        /*0024*/ 	.byte	0x00, 0xf0, 0x11, 0x00


	//----- nvinfo : EIATTR_KPARAM_INFO
	.align		4
.L_14:
        /*0028*/ 	.byte	0x04, 0x17
        /*002a*/ 	.short	(.L_16 - .L_15)
.L_15:
        /*002c*/ 	.word	0x00000000
        /*0030*/ 	.short	0x0005
        /*0032*/ 	.short	0x0028
        /*0034*/ 	.byte	0x00, 0xf4, 0x21, 0x00


	//----- nvinfo : EIATTR_KPARAM_INFO
	.align		4
.L_16:
        /*0038*/ 	.byte	0x04, 0x17
        /*003a*/ 	.short	(.L_18 - .L_17)
.L_17:
        /*003c*/ 	.word	0x00000000
        /*0040*/ 	.short	0x0004
        /*0042*/ 	.short	0x0020
        /*0044*/ 	.byte	0x00, 0xf4, 0x21, 0x00


	//----- nvinfo : EIATTR_KPARAM_INFO
	.align		4
.L_18:
        /*0048*/ 	.byte	0x04, 0x17
        /*004a*/ 	.short	(.L_20 - .L_19)
.L_19:
        /*004c*/ 	.word	0x00000000
        /*0050*/ 	.short	0x0003
        /*0052*/ 	.short	0x0018
        /*0054*/ 	.byte	0x00, 0xf4, 0x21, 0x00


	//----- nvinfo : EIATTR_KPARAM_INFO
	.align		4
.L_20:
        /*0058*/ 	.byte	0x04, 0x17
        /*005a*/ 	.short	(.L_22 - .L_21)
.L_21:
        /*005c*/ 	.word	0x00000000
        /*0060*/ 	.short	0x0002
        /*0062*/ 	.short	0x0010
        /*0064*/ 	.byte	0x00, 0xf4, 0x21, 0x00


	//----- nvinfo : EIATTR_KPARAM_INFO
	.align		4
.L_22:
        /*0068*/ 	.byte	0x04, 0x17
        /*006a*/ 	.short	(.L_24 - .L_23)
.L_23:
        /*006c*/ 	.word	0x00000000
        /*0070*/ 	.short	0x0001
        /*0072*/ 	.short	0x0008
        /*0074*/ 	.byte	0x00, 0xf4, 0x21, 0x00


	//----- nvinfo : EIATTR_KPARAM_INFO
	.align		4
.L_24:
        /*0078*/ 	.byte	0x04, 0x17
        /*007a*/ 	.short	(.L_26 - .L_25)
.L_25:
        /*007c*/ 	.word	0x00000000
        /*0080*/ 	.short	0x0000
        /*0082*/ 	.short	0x0000
        /*0084*/ 	.byte	0x00, 0xf4, 0x21, 0x00


	//----- nvinfo : EIATTR_SPARSE_MMA_MASK
	.align		4
.L_26:
        /*0088*/ 	.byte	0x03, 0x50
        /*008a*/ 	.short	0x0000


	//----- nvinfo : EIATTR_MAXREG_COUNT
	.align		4
        /*008c*/ 	.byte	0x03, 0x1b
        /*008e*/ 	.short	0x00ff


	//----- nvinfo : EIATTR_EXIT_INSTR_OFFSETS
	.align		4
        /*0090*/ 	.byte	0x04, 0x1c
        /*0092*/ 	.short	(.L_28 - .L_27)


	//   ....[0]....
.L_27:
        /*0094*/ 	.word	0x000003b0


	//   ....[1]....
        /*0098*/ 	.word	0x000003d0


	//----- nvinfo : EIATTR_REQNTID
	.align		4
.L_28:
        /*009c*/ 	.byte	0x04, 0x10
        /*009e*/ 	.short	(.L_30 - .L_29)
.L_29:
        /*00a0*/ 	.word	0x00000080
        /*00a4*/ 	.word	0x00000001
        /*00a8*/ 	.word	0x00000001


	//----- nvinfo : EIATTR_CBANK_PARAM_SIZE
	.align		4
.L_30:
        /*00ac*/ 	.byte	0x03, 0x19
        /*00ae*/ 	.short	0x0038


	//----- nvinfo : EIATTR_PARAM_CBANK
	.align		4
        /*00b0*/ 	.byte	0x04, 0x0a
        /*00b2*/ 	.short	(.L_32 - .L_31)
	.align		4
.L_31:
        /*00b4*/ 	.word	index@(.nv.constant0.triton_poi_fused_clone_27)
        /*00b8*/ 	.short	0x0210
        /*00ba*/ 	.short	0x0038


	//----- nvinfo : EIATTR_SW_WAR
	.align		4
.L_32:
        /*00bc*/ 	.byte	0x04, 0x36
        /*00be*/ 	.short	(.L_34 - .L_33)
.L_33:
        /*00c0*/ 	.word	0x00000008
.L_34:


//--------------------- .nv.callgraph             --------------------------
	.section	.nv.callgraph,"",@"SHT_CUDA_CALLGRAPH"
	.align	4
	.sectionentsize	8
	.align		4
        /*0000*/ 	.word	0x00000000
	.align		4
        /*0004*/ 	.word	0xffffffff
	.align		4
        /*0008*/ 	.word	0x00000000
	.align		4
        /*000c*/ 	.word	0xfffffffe
	.align		4
        /*0010*/ 	.word	0x00000000
	.align		4
        /*0014*/ 	.word	0xfffffffd
	.align		4
        /*0018*/ 	.word	0x00000000
	.align		4
        /*001c*/ 	.word	0xfffffffc


//--------------------- .nv.constant4             --------------------------
	.section	.nv.constant4,"a",@progbits
	.align	8
	.align		8
.nv.constant4:
        /*0000*/ 	.dword	_$_str


//--------------------- .text.triton_poi_fused_clone_27 --------------------------
	.section	.text.triton_poi_fused_clone_27,"ax",@progbits
	.align	128
        .global         triton_poi_fused_clone_27
        .type           triton_poi_fused_clone_27,@function
        .size           triton_poi_fused_clone_27,(.L_x_1 - triton_poi_fused_clone_27)
        .other          triton_poi_fused_clone_27,@"STO_CUDA_ENTRY STV_DEFAULT"
triton_poi_fused_clone_27:
.text.triton_poi_fused_clone_27:
[----:B------:R-:W0:Y:S01]  /*0000*/  LDC R1, c[0x0][0x28] ;  /* 0x00000a00ff017b82 */ /* 0x000e220000000800 */
[----:B------:R-:W1:Y:S07]  /*0010*/  S2R R0, SR_TID.X ;  /* 0x0000000000007919 */ /* 0x000e6e0000002100 */
[----:B------:R-:W2:Y:S01]  /*0020*/  LDC.64 R18, c[0x0][0x220] ;  /* 0x00008800ff127b82 */ /* 0x000ea20000000a00 */
[----:B------:R-:W-:Y:S01]  /*0030*/  IMAD.MOV.U32 R7, RZ, RZ, RZ ;  /* 0x000000ffff077224 */ /* 0x000fe200078e00ff */
[----:B------:R-:W-:Y:S01]  /*0040*/  ULDC.64 UR4, c[0x0][0x208] ;  /* 0x0000820000047ab9 */ /* 0x000fe20000000a00 */
[----:B------:R-:W3:Y:S01]  /*0050*/  S2R R3, SR_CTAID.X ;  /* 0x0000000000037919 */ /* 0x000ee20000002500 */
[----:B------:R-:W4:Y:S04]  /*0060*/  S2R R9, SR_CTAID.Y ;  /* 0x0000000000097919 */ /* 0x000f280000002600 */
[----:B------:R-:W5:Y:S08]  /*0070*/  LDC.64 R12, c[0x0][0x218] ;  /* 0x00008600ff0c7b82 */ /* 0x000f700000000a00 */
[----:B------:R-:W5:Y:S08]  /*0080*/  LDC.64 R14, c[0x0][0x210] ;  /* 0x00008400ff0e7b82 */ /* 0x000f700000000a00 */
[----:B------:R-:W5:Y:S01]  /*0090*/  LDC.64 R4, c[0x0][0x228] ;  /* 0x00008a00ff047b82 */ /* 0x000f620000000a00 */
[----:B-1----:R-:W-:-:S04]  /*00a0*/  SHF.L.U32 R0, R0, 0x1, RZ ;  /* 0x0000000100007819 */ /* 0x002fc800000006ff */
[----:B------:R-:W-:Y:S02]  /*00b0*/  LOP3.LUT R0, R0, 0xfe, RZ, 0xc0, !PT ;  /* 0x000000fe00007812 */ /* 0x000fe400078ec0ff */
[----:B---3--:R-:W-:-:S03]  /*00c0*/  SHF.R.S32.HI R11, RZ, 0x17, R3 ;  /* 0x00000017ff0b7819 */ /* 0x008fc60000011403 */
[----:B------:R-:W-:Y:S01]  /*00d0*/  IMAD R6, R3, 0x100, R0 ;  /* 0x0000010003067824 */ /* 0x000fe200078e0200 */
[----:B------:R-:W-:Y:S01]  /*00e0*/  SGXT R11, R11, 0x1 ;  /* 0x000000010b0b781a */ /* 0x000fe20000000200 */
[----:B------:R-:W1:Y:S03]  /*00f0*/  LDC.64 R2, c[0x0][0x230] ;  /* 0x00008c00ff027b82 */ /* 0x000e660000000a00 */
[----:B------:R-:W-:Y:S02]  /*0100*/  LEA.HI R0, R11, R6, RZ, 0x4 ;  /* 0x000000060b007211 */ /* 0x000fe400078f20ff */
[----:B------:R-:W-:Y:S02]  /*0110*/  ISETP.GE.AND P1, PT, R6, 0x800, PT ;  /* 0x000008000600780c */ /* 0x000fe40003f26270 */
[----:B------:R-:W-:Y:S01]  /*0120*/  SHF.R.S32.HI R17, RZ, 0x4, R0 ;  /* 0x00000004ff117819 */ /* 0x000fe20000011400 */
[----:B------:R-:W-:-:S04]  /*0130*/  HFMA2.MMA R0, -RZ, RZ, 0, 0 ;  /* 0x00000000ff007435 */ /* 0x000fc800000001ff */
[----:B--2---:R-:W-:Y:S01]  /*0140*/  IMAD.WIDE R18, R17, 0x4, R18 ;  /* 0x0000000411127825 */ /* 0x004fe200078e0212 */
[----:B----4-:R-:W-:Y:S02]  /*0150*/  LEA R21, R6, R9, 0x4 ;  /* 0x0000000906157211 */ /* 0x010fe400078e20ff */
[----:B------:R-:W-:-:S03]  /*0160*/  LEA.HI R11, R11, R6, RZ, 0x9 ;  /* 0x000000060b0b7211 */ /* 0x000fc600078f48ff */
[----:B------:R-:W2:Y:S01]  /*0170*/  @!P1 LDG.E.EL R0, desc[UR4][R18.64] ;  /* 0x0000000412009981 */ /* 0x000ea2000c2e1900 */
[----:B------:R-:W-:Y:S01]  /*0180*/  ISETP.LT.AND P0, PT, R9, 0x10, !P1 ;  /* 0x000000100900780c */ /* 0x000fe20004f01270 */
[----:B-----5:R-:W-:Y:S02]  /*0190*/  IMAD.WIDE R12, R17, 0x4, R12 ;  /* 0x00000004110c7825 */ /* 0x020fe400078e020c */
[----:B------:R3:W4:Y:S01]  /*01a0*/  @!P1 LDG.E.EL R7, desc[UR4][R18.64] ;  /* 0x0000000412079981 */ /* 0x000722000c2e1900 */
[----:B------:R-:W-:Y:S01]  /*01b0*/  LOP3.LUT R17, R11, 0xfffffe00, RZ, 0xc0, !PT ;  /* 0xfffffe000b117812 */ /* 0x000fe200078ec0ff */
[C---:B------:R-:W-:Y:S02]  /*01c0*/  VIADD R23, R21.reuse, 0x10 ;  /* 0x0000001015177836 */ /* 0x040fe40000000000 */
[----:B0-----:R-:W-:Y:S01]  /*01d0*/  IMAD.WIDE R10, R21, 0x4, R14 ;  /* 0x00000004150a7825 */ /* 0x001fe200078e020e */
[----:B------:R-:W-:-:S03]  /*01e0*/  MOV R8, RZ ;  /* 0x000000ff00087202 */ /* 0x000fc60000000f00 */
[----:B------:R-:W-:Y:S01]  /*01f0*/  IMAD.WIDE R14, R23, 0x4, R14 ;  /* 0x00000004170e7825 */ /* 0x000fe200078e020e */
[----:B------:R-:W-:Y:S02]  /*0200*/  IADD3 R23, R6, -R17, RZ ;  /* 0x8000001106177210 */ /* 0x000fe40007ffe0ff */
[----:B------:R-:W-:Y:S01]  /*0210*/  CS2R R16, SRZ ;  /* 0x0000000000107805 */ /* 0x000fe2000001ff00 */
[----:B------:R-:W5:Y:S01]  /*0220*/  @!P1 LDG.E.EL R8, desc[UR4][R12.64] ;  /* 0x000000040c089981 */ /* 0x000f62000c2e1900 */
[----:B------:R-:W-:Y:S02]  /*0230*/  IMAD.MOV.U32 R21, RZ, RZ, RZ ;  /* 0x000000ffff157224 */ /* 0x000fe400078e00ff */
[C---:B------:R-:W-:Y:S02]  /*0240*/  IMAD.WIDE R4, R23.reuse, 0x4, R4 ;  /* 0x0000000417047825 */ /* 0x040fe400078e0204 */
[----:B------:R0:W5:Y:S01]  /*0250*/  @!P1 LDG.E.EL R16, desc[UR4][R12.64] ;  /* 0x000000040c109981 */ /* 0x000162000c2e1900 */
[----:B---3--:R-:W-:Y:S01]  /*0260*/  CS2R R18, SRZ ;  /* 0x0000000000127805 */ /* 0x008fe2000001ff00 */
[----:B-1----:R-:W-:-:S02]  /*0270*/  IMAD.WIDE R22, R23, 0x4, R2 ;  /* 0x0000000417167825 */ /* 0x002fc400078e0202 */
[----:B------:R1:W5:Y:S01]  /*0280*/  @P0 LDG.E.EL R21, desc[UR4][R10.64] ;  /* 0x000000040a150981 */ /* 0x000362000c2e1900 */
[----:B------:R-:W-:-:S03]  /*0290*/  CS2R R2, SRZ ;  /* 0x0000000000027805 */ /* 0x000fc6000001ff00 */
[----:B------:R-:W3:Y:S04]  /*02a0*/  @P0 LDG.E.EL R17, desc[UR4][R14.64] ;  /* 0x000000040e110981 */ /* 0x000ee8000c2e1900 */
[----:B------:R-:W3:Y:S01]  /*02b0*/  @!P1 LDG.E.EL.64 R18, desc[UR4][R4.64] ;  /* 0x0000000404129981 */ /* 0x000ee2000c2e1b00 */
[----:B0-----:R-:W-:Y:S01]  /*02c0*/  HFMA2.MMA R12, -RZ, RZ, 0.9375, 0 ;  /* 0x3b800000ff0c7435 */ /* 0x001fe200000001ff */
[----:B-1----:R-:W0:Y:S02]  /*02d0*/  LDC.64 R10, c[0x0][0x238] ;  /* 0x00008e00ff0a7b82 */ /* 0x002e240000000a00 */
[----:B------:R-:W3:Y:S01]  /*02e0*/  @!P1 LDG.E.EL.64 R2, desc[UR4][R22.64] ;  /* 0x0000000416029981 */ /* 0x000ee2000c2e1b00 */
[----:B------:R-:W-:-:S05]  /*02f0*/  LEA R9, R9, R6, 0xb ;  /* 0x0000000609097211 */ /* 0x000fca00078e58ff */
[----:B0-----:R-:W-:-:S04]  /*0300*/  IMAD.WIDE R10, R9, 0x4, R10 ;  /* 0x00000004090a7825 */ /* 0x001fc800078e020a */
[-C--:B--2---:R-:W-:Y:S01]  /*0310*/  FFMA R0, R0, R12.reuse, 9.9999997473787516356e-06 ;  /* 0x3727c5ac00007423 */ /* 0x084fe2000000000c */
[----:B----4-:R-:W-:-:S05]  /*0320*/  FFMA R7, R7, R12, 9.9999997473787516356e-06 ;  /* 0x3727c5ac07077423 */ /* 0x010fca000000000c */
[----:B------:R-:W0:Y:S08]  /*0330*/  MUFU.RSQ R0, R0 ;  /* 0x0000000000007308 */ /* 0x000e300000001400 */
[----:B------:R-:W1:Y:S01]  /*0340*/  MUFU.RSQ R7, R7 ;  /* 0x0000000700077308 */ /* 0x000e620000001400 */
[----:B-----5:R-:W-:Y:S01]  /*0350*/  FADD R21, -R16, R21 ;  /* 0x0000001510157221 */ /* 0x020fe20000000100 */
[----:B---3--:R-:W-:-:S03]  /*0360*/  FADD R8, -R8, R17 ;  /* 0x0000001108087221 */ /* 0x008fc60000000100 */
[----:B0-----:R-:W-:Y:S01]  /*0370*/  FMUL R21, R0, R21 ;  /* 0x0000001500157220 */ /* 0x001fe20000400000 */
[----:B-1----:R-:W-:-:S03]  /*0380*/  FMUL R8, R7, R8 ;  /* 0x0000000807087220 */ /* 0x002fc60000400000 */
[----:B------:R-:W-:Y:S01]  /*0390*/  FFMA R2, R21, R18, R2 ;  /* 0x0000001215027223 */ /* 0x000fe20000000002 */
[----:B------:R-:W-:Y:S01]  /*03a0*/  FFMA R3, R8, R19, R3 ;  /* 0x0000001308037223 */ /* 0x000fe20000000003 */
[----:B------:R-:W-:Y:S06]  /*03b0*/  @!P0 EXIT ;  /* 0x000000000000894d */ /* 0x000fec0003800000 */
[----:B------:R-:W-:Y:S01]  /*03c0*/  STG.E.64 desc[UR4][R10.64], R2 ;  /* 0x000000020a007986 */ /* 0x000fe2000c101b04 */
[----:B------:R-:W-:Y:S05]  /*03d0*/  EXIT ;  /* 0x000000000000794d */ /* 0x000fea0003800000 */
.L_x_0:
[----:B------:R-:W-:-:S00]  /*03e0*/  BRA `(.L_x_0) ;  /* 0xfffffffc00fc7947 */ /* 0x000fc0000383ffff */
[----:B------:R-:W-:-:S00]  /*03f0*/  NOP ;  /* 0x0000000000007918 */ /* 0x000fc00000000000 */
        /* <DEDUP_REMOVED lines=8> */
.L_x_1:


//--------------------- .nv.global.init           --------------------------
	.section	.nv.global.init,"aw",@progbits
.nv.global.init:
	.type		_$_str,@object
	.size		_$_str,(.L_0 - _$_str)
_$_str:
        /*0000*/ 	.byte	0x5f, 0x5f, 0x43, 0x55, 0x44, 0x41, 0x5f, 0x46, 0x54, 0x5a, 0x00
.L_0:


//--------------------- .nv.constant0.triton_poi_fused_clone_27 --------------------------
	.section	.nv.constant0.triton_poi_fused_clone_27,"a",@progbits
	.sectionflags	@""
	.align	4
.nv.constant0.triton_poi_fused_clone_27:
	.zero		584
